//
// Generated by NVIDIA NVVM Compiler
//
// Compiler Build ID: CL-36424714
// Cuda compilation tools, release 13.0, V13.0.88
// Based on NVVM 20.0.0
//

.version 9.0
.target sm_100
.address_size 64

	// .globl	_Z16sumArrayOnDevicePfS_S_

.visible .entry _Z16sumArrayOnDevicePfS_S_(
	.param .u64 .ptr .align 1 _Z16sumArrayOnDevicePfS_S__param_0,
	.param .u64 .ptr .align 1 _Z16sumArrayOnDevicePfS_S__param_1,
	.param .u64 .ptr .align 1 _Z16sumArrayOnDevicePfS_S__param_2
)
{
	.reg .b32 	%r<2>;
	.reg .b32 	%f<4>;
	.reg .b64 	%rd<11>;

	ld.param.u64 	%rd1, [_Z16sumArrayOnDevicePfS_S__param_0];
	ld.param.u64 	%rd2, [_Z16sumArrayOnDevicePfS_S__param_1];
	ld.param.u64 	%rd3, [_Z16sumArrayOnDevicePfS_S__param_2];
	cvta.to.global.u64 	%rd4, %rd3;
	cvta.to.global.u64 	%rd5, %rd2;
	cvta.to.global.u64 	%rd6, %rd1;
	mov.u32 	%r1, %tid.x;
	mul.wide.u32 	%rd7, %r1, 4;
	add.s64 	%rd8, %rd6, %rd7;
	ld.global.f32 	%f1, [%rd8];
	add.s64 	%rd9, %rd5, %rd7;
	ld.global.f32 	%f2, [%rd9];
	add.f32 	%f3, %f1, %f2;
	add.s64 	%rd10, %rd4, %rd7;
	st.global.f32 	[%rd10], %f3;
	ret;

}


// ===== COMPILED SASS (sm_100) =====

	.target	sm_100

	.elftype	@"ET_EXEC"


//--------------------- .note.nv.tkinfo           --------------------------
	.section	.note.nv.tkinfo,"",@"SHT_NOTE"
	.sectionflags	@"SHF_NOTE_NV_TKINFO"
	.tkinfo
        /*0018*/ 	.word	0x00000002
        /*0030*/ 	.string	""
        /*0030*/ 	.string	"ptxas"
        /*0030*/ 	.string	"Cuda compilation tools, release 13.0, V13.0.88"
        /*0030*/ 	.string	"Build cuda_13.0.r13.0/compiler.36424714_0"
        /*0030*/ 	.string	"-arch sm_100 -m 64 "



//--------------------- .note.nv.cuinfo           --------------------------
	.section	.note.nv.cuinfo,"",@"SHT_NOTE"
	.sectionflags	@"SHF_NOTE_NV_CUINFO"
        /*0018*/ 	.short	0x0002
        /*001a*/ 	.short	0x0064
        /*001c*/ 	.short	0x0082
	.zero		2


//--------------------- .nv.info                  --------------------------
	.section	.nv.info,"",@"SHT_CUDA_INFO"
	.align	4


	//----- nvinfo : EIATTR_REGCOUNT
	.align		4
        /*0000*/ 	.byte	0x04, 0x2f
        /*0002*/ 	.short	(.L_1 - .L_0)
	.align		4
.L_0:
        /*0004*/ 	.word	index@(_Z16sumArrayOnDevicePfS_S_)
        /*0008*/ 	.word	0x0000000c


	//----- nvinfo : EIATTR_FRAME_SIZE
	.align		4
.L_1:
        /*000c*/ 	.byte	0x04, 0x11
        /*000e*/ 	.short	(.L_3 - .L_2)
	.align		4
.L_2:
        /*0010*/ 	.word	index@(_Z16sumArrayOnDevicePfS_S_)
        /*0014*/ 	.word	0x00000000


	//----- nvinfo : EIATTR_MIN_STACK_SIZE
	.align		4
.L_3:
        /*0018*/ 	.byte	0x04, 0x12
        /*001a*/ 	.short	(.L_5 - .L_4)
	.align		4
.L_4:
        /*001c*/ 	.word	index@(_Z16sumArrayOnDevicePfS_S_)
        /*0020*/ 	.word	0x00000000
.L_5:


//--------------------- .nv.compat                --------------------------
	.section	.nv.compat,"",@"SHT_CUDA_COMPAT_INFO"
	.align	4
        /*0000*/ 	.byte	0x02, 0x09, 0x00, 0x00, 0x02, 0x02, 0x01, 0x00, 0x02, 0x05, 0x05, 0x00, 0x03, 0x07, 0x01, 0x01
        /*0010*/ 	.byte	0x02, 0x03, 0x00, 0x00, 0x02, 0x06, 0x01, 0x00, 0x04, 0x0b, 0x08, 0x00, 0x09, 0x00, 0x00, 0x00
        /*0020*/ 	.byte	0x00, 0x00, 0x00, 0x00


//--------------------- .nv.info._Z16sumArrayOnDevicePfS_S_ --------------------------
	.section	.nv.info._Z16sumArrayOnDevicePfS_S_,"",@"SHT_CUDA_INFO"
	.sectionflags	@""
	.align	4


	//----- nvinfo : EIATTR_CUDA_API_VERSION
	.align		4
        /*0000*/ 	.byte	0x04, 0x37
        /*0002*/ 	.short	(.L_7 - .L_6)
.L_6:
        /*0004*/ 	.word	0x00000082


	//----- nvinfo : EIATTR_KPARAM_INFO
	.align		4
.L_7:
        /*0008*/ 	.byte	0x04, 0x17
        /*000a*/ 	.short	(.L_9 - .L_8)
.L_8:
        /*000c*/ 	.word	0x00000000
        /*0010*/ 	.short	0x0002
        /*0012*/ 	.short	0x0010
        /*0014*/ 	.byte	0x00, 0xf5, 0x21, 0x00


	//----- nvinfo : EIATTR_KPARAM_INFO
	.align		4
.L_9:
        /*0018*/ 	.byte	0x04, 0x17
        /*001a*/ 	.short	(.L_11 - .L_10)
.L_10:
        /*001c*/ 	.word	0x00000000
        /*0020*/ 	.short	0x0001
        /*0022*/ 	.short	0x0008
        /*0024*/ 	.byte	0x00, 0xf5, 0x21, 0x00


	//----- nvinfo : EIATTR_KPARAM_INFO
	.align		4
.L_11:
        /*0028*/ 	.byte	0x04, 0x17
        /*002a*/ 	.short	(.L_13 - .L_12)
.L_12:
        /*002c*/ 	.word	0x00000000
        /*0030*/ 	.short	0x0000
        /*0032*/ 	.short	0x0000
        /*0034*/ 	.byte	0x00, 0xf5, 0x21, 0x00


	//----- nvinfo : EIATTR_SPARSE_MMA_MASK
	.align		4
.L_13:
        /*0038*/ 	.byte	0x03, 0x50
        /*003a*/ 	.short	0x0000


	//----- nvinfo : EIATTR_MAXREG_COUNT
	.align		4
        /*003c*/ 	.byte	0x03, 0x1b
        /*003e*/ 	.short	0x00ff


	//----- nvinfo : EIATTR_MERCURY_ISA_VERSION
	.align		4
        /*0040*/ 	.byte	0x03, 0x5f
        /*0042*/ 	.short	0x0101


	//----- nvinfo : EIATTR_VRC_CTA_INIT_COUNT
	.align		4
        /*0044*/ 	.byte	0x02, 0x4a
	.zero		1
	.zero		1


	//----- nvinfo : EIATTR_EXIT_INSTR_OFFSETS
	.align		4
        /*0048*/ 	.byte	0x04, 0x1c
        /*004a*/ 	.short	(.L_15 - .L_14)


	//   ....[0]....
.L_14:
        /*004c*/ 	.word	0x000000d0


	//----- nvinfo : EIATTR_CBANK_PARAM_SIZE
	.align		4
.L_15:
        /*0050*/ 	.byte	0x03, 0x19
        /*0052*/ 	.short	0x0018


	//----- nvinfo : EIATTR_PARAM_CBANK
	.align		4
        /*0054*/ 	.byte	0x04, 0x0a
        /*0056*/ 	.short	(.L_17 - .L_16)
	.align		4
.L_16:
        /*0058*/ 	.word	index@(.nv.constant0._Z16sumArrayOnDevicePfS_S_)
        /*005c*/ 	.short	0x0380
        /*005e*/ 	.short	0x0018


	//----- nvinfo : EIATTR_SW_WAR
	.align		4
.L_17:
        /*0060*/ 	.byte	0x04, 0x36
        /*0062*/ 	.short	(.L_19 - .L_18)
.L_18:
        /*0064*/ 	.word	0x00000008
.L_19:


//--------------------- .nv.callgraph             --------------------------
	.section	.nv.callgraph,"",@"SHT_CUDA_CALLGRAPH"
	.align	4
	.sectionentsize	8
	.align		4
        /*0000*/ 	.word	0x00000000
	.align		4
        /*0004*/ 	.word	0xffffffff
	.align		4
        /*0008*/ 	.word	0x00000000
	.align		4
        /*000c*/ 	.word	0xfffffffe
	.align		4
        /*0010*/ 	.word	0x00000000
	.align		4
        /*0014*/ 	.word	0xfffffffd
	.align		4
        /*0018*/ 	.word	0x00000000
	.align		4
        /*001c*/ 	.word	0xfffffffc


//--------------------- .text._Z16sumArrayOnDevicePfS_S_ --------------------------
	.section	.text._Z16sumArrayOnDevicePfS_S_,"ax",@progbits
	.align	128
        .global         _Z16sumArrayOnDevicePfS_S_
        .type           _Z16sumArrayOnDevicePfS_S_,@function
        .size           _Z16sumArrayOnDevicePfS_S_,(.L_x_1 - _Z16sumArrayOnDevicePfS_S_)
        .other          _Z16sumArrayOnDevicePfS_S_,@"STO_CUDA_ENTRY STV_DEFAULT"
_Z16sumArrayOnDevicePfS_S_:
.text._Z16sumArrayOnDevicePfS_S_:
[----:B------:R-:W-:Y:S01]  /*0000*/  LDC R1, c[0x0][0x37c] ;  /* 0x0000df00ff017b82 */ /* 0x000fe20000000800 */
[----:B------:R-:W0:Y:S07]  /*0010*/  S2R R9, SR_TID.X ;  /* 0x0000000000097919 */ /* 0x000e2e0000002100 */
[----:B------:R-:W0:Y:S01]  /*0020*/  LDC.64 R2, c[0x0][0x380] ;  /* 0x0000e000ff027b82 */ /* 0x000e220000000a00 */
[----:B------:R-:W1:Y:S07]  /*0030*/  LDCU.64 UR4, c[0x0][0x358] ;  /* 0x00006b00ff0477ac */ /* 0x000e6e0008000a00 */
[----:B------:R-:W2:Y:S08]  /*0040*/  LDC.64 R4, c[0x0][0x388] ;  /* 0x0000e200ff047b82 */ /* 0x000eb00000000a00 */
[----:B------:R-:W3:Y:S01]  /*0050*/  LDC.64 R6, c[0x0][0x390] ;  /* 0x0000e400ff067b82 */ /* 0x000ee20000000a00 */
[----:B0-----:R-:W-:-:S04]  /*0060*/  IMAD.WIDE.U32 R2, R9, 0x4, R2 ;  /* 0x0000000409027825 */ /* 0x001fc800078e0002 */
[C---:B--2---:R-:W-:Y:S02]  /*0070*/  IMAD.WIDE.U32 R4, R9.reuse, 0x4, R4 ;  /* 0x0000000409047825 */ /* 0x044fe400078e0004 */
[----:B-1----:R-:W2:Y:S04]  /*0080*/  LDG.E R2, desc[UR4][R2.64] ;  /* 0x0000000402027981 */ /* 0x002ea8000c1e1900 */
[----:B------:R-:W2:Y:S01]  /*0090*/  LDG.E R5, desc[UR4][R4.64] ;  /* 0x0000000404057981 */ /* 0x000ea2000c1e1900 */
[----:B---3--:R-:W-:-:S04]  /*00a0*/  IMAD.WIDE.U32 R6, R9, 0x4, R6 ;  /* 0x0000000409067825 */ /* 0x008fc800078e0006 */
[----:B--2---:R-:W-:-:S05]  /*00b0*/  FADD R9, R2, R5 ;  /* 0x0000000502097221 */ /* 0x004fca0000000000 */
[----:B------:R-:W-:Y:S01]  /*00c0*/  STG.E desc[UR4][R6.64], R9 ;  /* 0x0000000906007986 */ /* 0x000fe2000c101904 */
[----:B------:R-:W-:Y:S05]  /*00d0*/  EXIT ;  /* 0x000000000000794d */ /* 0x000fea0003800000 */
.L_x_0:
[----:B------:R-:W-:-:S00]  /*00e0*/  BRA `(.L_x_0) ;  /* 0xfffffffc00fc7947 */ /* 0x000fc0000383ffff */
[----:B------:R-:W-:-:S00]  /*00f0*/  NOP ;  /* 0x0000000000007918 */ /* 0x000fc00000000000 */
        /* <DEDUP_REMOVED lines=8> */
.L_x_1:


//--------------------- .nv.shared.reserved.0     --------------------------
	.section	.nv.shared.reserved.0,"aw",@nobits
	.weak		__nv_reservedSMEM_offset_0_alias
	.size		__nv_reservedSMEM_offset_0_alias, 0, 64
	.other		__nv_reservedSMEM_offset_0_alias,@"STO_CUDA_RESERVED_SHARED STV_DEFAULT"
__nv_reservedSMEM_offset_0_alias:
	.zero		0
	.zero		64


//--------------------- .nv.constant0._Z16sumArrayOnDevicePfS_S_ --------------------------
	.section	.nv.constant0._Z16sumArrayOnDevicePfS_S_,"a",@progbits
	.sectionflags	@""
	.align	4
.nv.constant0._Z16sumArrayOnDevicePfS_S_:
	.zero		920


//--------------------- SYMBOLS --------------------------

	.type		.nv.reservedSmem.offset0,@object
	.size		.nv.reservedSmem.offset0,0x4
